	.headerflags	@"EF_CUDA_TEXMODE_UNIFIED EF_CUDA_64BIT_ADDRESS EF_CUDA_ACCELERATORS EF_CUDA_SM90 EF_CUDA_VIRTUAL_SM(EF_CUDA_SM90)"
	.elftype	@"ET_EXEC"


//--------------------- .nv.info                  --------------------------
	.section	.nv.info,"",@"SHT_CUDA_INFO"
	.align	4


	//----- nvinfo : EIATTR_REGCOUNT
	.align		4
        /*0000*/ 	.byte	0x04, 0x2f
        /*0002*/ 	.short	(.L_3 - .L_2)
	.align		4
.L_2:
        /*0004*/ 	.word	index@(triton_poi_fused__native_batch_norm_legit_no_training_add_convolution_elu_12)
        /*0008*/ 	.word	0x0000001a


	//----- nvinfo : EIATTR_MIN_STACK_SIZE
	.align		4
.L_3:
        /*000c*/ 	.byte	0x04, 0x12
        /*000e*/ 	.short	(.L_5 - .L_4)
	.align		4
.L_4:
        /*0010*/ 	.word	index@(triton_poi_fused__native_batch_norm_legit_no_training_add_convolution_elu_12)
        /*0014*/ 	.word	0x00000000


	//----- nvinfo : EIATTR_FRAME_SIZE
	.align		4
.L_5:
        /*0018*/ 	.byte	0x04, 0x11
        /*001a*/ 	.short	(.L_7 - .L_6)
	.align		4
.L_6:
        /*001c*/ 	.word	index@(triton_poi_fused__native_batch_norm_legit_no_training_add_convolution_elu_12)
        /*0020*/ 	.word	0x00000000


	//----- nvinfo : EIATTR_MIN_STACK_SIZE
	.align		4
.L_7:
        /*0024*/ 	.byte	0x04, 0x12
        /*0026*/ 	.short	(.L_9 - .L_8)
	.align		4
.L_8:
        /*0028*/ 	.word	index@(triton_poi_fused__native_batch_norm_legit_no_training_add_convolution_elu_12)
        /*002c*/ 	.word	0x00000000
.L_9:


//--------------------- .nv.info.triton_poi_fused__native_batch_norm_legit_no_training_add_convolution_elu_12 --------------------------
	.section	.nv.info.triton_poi_fused__native_batch_norm_legit_no_training_add_convolution_elu_12,"",@"SHT_CUDA_INFO"
	.sectionflags	@""
	.align	4


	//----- nvinfo : EIATTR_CUDA_API_VERSION
	.align		4
        /*0000*/ 	.byte	0x04, 0x37
        /*0002*/ 	.short	(.L_11 - .L_10)
.L_10:
        /*0004*/ 	.word	0x0000007c


	//----- nvinfo : EIATTR_KPARAM_INFO
	.align		4
.L_11:
        /*0008*/ 	.byte	0x04, 0x17
        /*000a*/ 	.short	(.L_13 - .L_12)
.L_12:
        /*000c*/ 	.word	0x00000000
        /*0010*/ 	.short	0x0008
        /*0012*/ 	.short	0x0040
        /*0014*/ 	.byte	0x00, 0xf0, 0x11, 0x00


	//----- nvinfo : EIATTR_KPARAM_INFO
	.align		4
.L_13:
        /*0018*/ 	.byte	0x04, 0x17
        /*001a*/ 	.short	(.L_15 - .L_14)
.L_14:
        /*001c*/ 	.word	0x00000000
        /*0020*/ 	.short	0x0007
        /*0022*/ 	.short	0x0038
        /*0024*/ 	.byte	0x00, 0xf4, 0x21, 0x00


	//----- nvinfo : EIATTR_KPARAM_INFO
	.align		4
.L_15:
        /*0028*/ 	.byte	0x04, 0x17
        /*002a*/ 	.short	(.L_17 - .L_16)
.L_16:
        /*002c*/ 	.word	0x00000000
        /*0030*/ 	.short	0x0006
        /*0032*/ 	.short	0x0030
        /*0034*/ 	.byte	0x00, 0xf4, 0x21, 0x00


	//----- nvinfo : EIATTR_KPARAM_INFO
	.align		4
.L_17:
        /*0038*/ 	.byte	0x04, 0x17
        /*003a*/ 	.short	(.L_19 - .L_18)
.L_18:
        /*003c*/ 	.word	0x00000000
        /*0040*/ 	.short	0x0005
        /*0042*/ 	.short	0x0028
        /*0044*/ 	.byte	0x00, 0xf4, 0x21, 0x00


	//----- nvinfo : EIATTR_KPARAM_INFO
	.align		4
.L_19:
        /*0048*/ 	.byte	0x04, 0x17
        /*004a*/ 	.short	(.L_21 - .L_20)
.L_20:
        /*004c*/ 	.word	0x00000000
        /*0050*/ 	.short	0x0004
        /*0052*/ 	.short	0x0020
        /*0054*/ 	.byte	0x00, 0xf4, 0x21, 0x00


	//----- nvinfo : EIATTR_KPARAM_INFO
	.align		4
.L_21:
        /*0058*/ 	.byte	0x04, 0x17
        /*005a*/ 	.short	(.L_23 - .L_22)
.L_22:
        /*005c*/ 	.word	0x00000000
        /*0060*/ 	.short	0x0003
        /*0062*/ 	.short	0x0018
        /*0064*/ 	.byte	0x00, 0xf4, 0x21, 0x00


	//----- nvinfo : EIATTR_KPARAM_INFO
	.align		4
.L_23:
        /*0068*/ 	.byte	0x04, 0x17
        /*006a*/ 	.short	(.L_25 - .L_24)
.L_24:
        /*006c*/ 	.word	0x00000000
        /*0070*/ 	.short	0x0002
        /*0072*/ 	.short	0x0010
        /*0074*/ 	.byte	0x00, 0xf4, 0x21, 0x00


	//----- nvinfo : EIATTR_KPARAM_INFO
	.align		4
.L_25:
        /*0078*/ 	.byte	0x04, 0x17
        /*007a*/ 	.short	(.L_27 - .L_26)
.L_26:
        /*007c*/ 	.word	0x00000000
        /*0080*/ 	.short	0x0001
        /*0082*/ 	.short	0x0008
        /*0084*/ 	.byte	0x00, 0xf4, 0x21, 0x00


	//----- nvinfo : EIATTR_KPARAM_INFO
	.align		4
.L_27:
        /*0088*/ 	.byte	0x04, 0x17
        /*008a*/ 	.short	(.L_29 - .L_28)
.L_28:
        /*008c*/ 	.word	0x00000000
        /*0090*/ 	.short	0x0000
        /*0092*/ 	.short	0x0000
        /*0094*/ 	.byte	0x00, 0xf4, 0x21, 0x00


	//----- nvinfo : EIATTR_SPARSE_MMA_MASK
	.align		4
.L_29:
        /*0098*/ 	.byte	0x03, 0x50
        /*009a*/ 	.short	0x0000


	//----- nvinfo : EIATTR_MAXREG_COUNT
	.align		4
        /*009c*/ 	.byte	0x03, 0x1b
        /*009e*/ 	.short	0x00ff


	//----- nvinfo : EIATTR_EXIT_INSTR_OFFSETS
	.align		4
        /*00a0*/ 	.byte	0x04, 0x1c
        /*00a2*/ 	.short	(.L_31 - .L_30)


	//   ....[0]....
.L_30:
        /*00a4*/ 	.word	0x000007c0


	//----- nvinfo : EIATTR_REQNTID
	.align		4
.L_31:
        /*00a8*/ 	.byte	0x04, 0x10
        /*00aa*/ 	.short	(.L_33 - .L_32)
.L_32:
        /*00ac*/ 	.word	0x00000080
        /*00b0*/ 	.word	0x00000001
        /*00b4*/ 	.word	0x00000001


	//----- nvinfo : EIATTR_CBANK_PARAM_SIZE
	.align		4
.L_33:
        /*00b8*/ 	.byte	0x03, 0x19
        /*00ba*/ 	.short	0x0044


	//----- nvinfo : EIATTR_PARAM_CBANK
	.align		4
        /*00bc*/ 	.byte	0x04, 0x0a
        /*00be*/ 	.short	(.L_35 - .L_34)
	.align		4
.L_34:
        /*00c0*/ 	.word	index@(.nv.constant0.triton_poi_fused__native_batch_norm_legit_no_training_add_convolution_elu_12)
        /*00c4*/ 	.short	0x0210
        /*00c6*/ 	.short	0x0044


	//----- nvinfo : EIATTR_SW_WAR
	.align		4
.L_35:
        /*00c8*/ 	.byte	0x04, 0x36
        /*00ca*/ 	.short	(.L_37 - .L_36)
.L_36:
        /*00cc*/ 	.word	0x00000008
.L_37:


//--------------------- .nv.callgraph             --------------------------
	.section	.nv.callgraph,"",@"SHT_CUDA_CALLGRAPH"
	.align	4
	.sectionentsize	8
	.align		4
        /*0000*/ 	.word	0x00000000
	.align		4
        /*0004*/ 	.word	0xffffffff
	.align		4
        /*0008*/ 	.word	0x00000000
	.align		4
        /*000c*/ 	.word	0xfffffffe
	.align		4
        /*0010*/ 	.word	0x00000000
	.align		4
        /*0014*/ 	.word	0xfffffffd
	.align		4
        /*0018*/ 	.word	0x00000000
	.align		4
        /*001c*/ 	.word	0xfffffffc


//--------------------- .nv.constant4             --------------------------
	.section	.nv.constant4,"a",@progbits
	.align	8
	.align		8
.nv.constant4:
        /*0000*/ 	.dword	_$_str
	.align		8
        /*0008*/ 	.dword	_$_str_$_2


//--------------------- .text.triton_poi_fused__native_batch_norm_legit_no_training_add_convolution_elu_12 --------------------------
	.section	.text.triton_poi_fused__native_batch_norm_legit_no_training_add_convolution_elu_12,"ax",@progbits
	.align	128
        .global         triton_poi_fused__native_batch_norm_legit_no_training_add_convolution_elu_12
        .type           triton_poi_fused__native_batch_norm_legit_no_training_add_convolution_elu_12,@function
        .size           triton_poi_fused__native_batch_norm_legit_no_training_add_convolution_elu_12,(.L_x_1 - triton_poi_fused__native_batch_norm_legit_no_training_add_convolution_elu_12)
        .other          triton_poi_fused__native_batch_norm_legit_no_training_add_convolution_elu_12,@"STO_CUDA_ENTRY STV_DEFAULT"
triton_poi_fused__native_batch_norm_legit_no_training_add_convolution_elu_12:
.text.triton_poi_fused__native_batch_norm_legit_no_training_add_convolution_elu_12:
[----:B------:R-:W-:Y:S01]  /*0000*/  LDC R1, c[0x0][0x28] ;  /* 0x00000a00ff017b82 */ /* 0x000fe20000000800 */
[----:B------:R-:W1:Y:S07]  /*0010*/  S2R R0, SR_TID.X ;  /* 0x0000000000007919 */ /* 0x000e6e0000002100 */
[----:B------:R-:W2:Y:S01]  /*0020*/  LDC.64 R4, c[0x0][0x238] ;  /* 0x00008e00ff047b82 */ /* 0x000ea20000000a00 */
[----:B------:R-:W-:Y:S01]  /*0030*/  ULDC.64 UR4, c[0x0][0x208] ;  /* 0x0000820000047ab9 */ /* 0x000fe20000000a00 */
[----:B------:R-:W3:Y:S06]  /*0040*/  S2R R3, SR_CTAID.X ;  /* 0x0000000000037919 */ /* 0x000eec0000002500 */
[----:B------:R-:W4:Y:S08]  /*0050*/  LDC.64 R8, c[0x0][0x220] ;  /* 0x00008800ff087b82 */ /* 0x000f300000000a00 */
[----:B------:R-:W5:Y:S08]  /*0060*/  LDC.64 R20, c[0x0][0x228] ;  /* 0x00008a00ff147b82 */ /* 0x000f700000000a00 */
[----:B------:R-:W5:Y:S01]  /*0070*/  LDC.64 R10, c[0x0][0x230] ;  /* 0x00008c00ff0a7b82 */ /* 0x000f620000000a00 */
[----:B-1----:R-:W-:-:S07]  /*0080*/  SHF.L.U32 R0, R0, 0x1, RZ ;  /* 0x0000000100007819 */ /* 0x002fce00000006ff */
[----:B------:R-:W1:Y:S01]  /*0090*/  LDC.64 R14, c[0x0][0x248] ;  /* 0x00009200ff0e7b82 */ /* 0x000e620000000a00 */
[----:B------:R-:W-:-:S04]  /*00a0*/  LOP3.LUT R0, R0, 0xfe, RZ, 0xc0, !PT ;  /* 0x000000fe00007812 */ /* 0x000fc800078ec0ff */
[----:B---3--:R-:W-:-:S03]  /*00b0*/  LEA R0, R3, R0, 0x8 ;  /* 0x0000000003007211 */ /* 0x008fc600078e40ff */
[----:B------:R-:W3:Y:S01]  /*00c0*/  LDC.64 R18, c[0x0][0x240] ;  /* 0x00009000ff127b82 */ /* 0x000ee20000000a00 */
[----:B------:R-:W-:-:S04]  /*00d0*/  SHF.R.S32.HI R3, RZ, 0x1f, R0 ;  /* 0x0000001fff037819 */ /* 0x000fc80000011400 */
[----:B------:R-:W-:-:S04]  /*00e0*/  LEA.HI R6, R3, R0, RZ, 0xa ;  /* 0x0000000003067211 */ /* 0x000fc800078f50ff */
[----:B------:R-:W-:-:S04]  /*00f0*/  LOP3.LUT R3, R6, 0xfffffc00, RZ, 0xc0, !PT ;  /* 0xfffffc0006037812 */ /* 0x000fc800078ec0ff */
[----:B------:R-:W-:Y:S02]  /*0100*/  IADD3 R12, R0, -R3, RZ ;  /* 0x80000003000c7210 */ /* 0x000fe40007ffe0ff */
[----:B------:R-:W1:Y:S03]  /*0110*/  LDC.64 R2, c[0x0][0x210] ;  /* 0x00008400ff027b82 */ /* 0x000e660000000a00 */
[----:B--2---:R-:W-:-:S06]  /*0120*/  IMAD.WIDE R4, R12, 0x4, R4 ;  /* 0x000000040c047825 */ /* 0x004fcc00078e0204 */
[----:B------:R-:W2:Y:S01]  /*0130*/  LDG.E.EL.64 R4, desc[UR4][R4.64] ;  /* 0x0000000404047981 */ /* 0x000ea2000c2e1b00 */
[----:B------:R-:W-:Y:S01]  /*0140*/  SHF.R.S32.HI R7, RZ, 0xa, R6 ;  /* 0x0000000aff077819 */ /* 0x000fe20000011406 */
[----:B----4-:R-:W-:-:S04]  /*0150*/  IMAD.WIDE R8, R12, 0x4, R8 ;  /* 0x000000040c087825 */ /* 0x010fc800078e0208 */
[----:B------:R-:W-:Y:S02]  /*0160*/  IMAD R7, R7, 0x600, R12 ;  /* 0x0000060007077824 */ /* 0x000fe400078e020c */
[----:B------:R-:W4:Y:S02]  /*0170*/  LDG.E.EL.64 R8, desc[UR4][R8.64] ;  /* 0x0000000408087981 */ /* 0x000f24000c2e1b00 */
[----:B-----5:R-:W-:-:S04]  /*0180*/  IMAD.WIDE R20, R7, 0x4, R20 ;  /* 0x0000000407147825 */ /* 0x020fc800078e0214 */
[----:B01----:R-:W-:-:S05]  /*0190*/  IMAD.WIDE R2, R0, 0x4, R2 ;  /* 0x0000000400027825 */ /* 0x003fca00078e0202 */
[----:B------:R-:W4:Y:S01]  /*01a0*/  LDG.E.64 R6, desc[UR4][R2.64] ;  /* 0x0000000402067981 */ /* 0x000f22000c1e1b00 */
[----:B------:R-:W-:-:S03]  /*01b0*/  IMAD.WIDE R16, R12, 0x4, R10 ;  /* 0x000000040c107825 */ /* 0x000fc600078e020a */
[----:B------:R-:W5:Y:S01]  /*01c0*/  LDG.E.64 R10, desc[UR4][R20.64] ;  /* 0x00000004140a7981 */ /* 0x000f62000c1e1b00 */
[----:B------:R-:W-:-:S03]  /*01d0*/  IMAD.WIDE R14, R12, 0x4, R14 ;  /* 0x000000040c0e7825 */ /* 0x000fc600078e020e */
[----:B------:R-:W5:Y:S01]  /*01e0*/  LDG.E.EL.64 R16, desc[UR4][R16.64] ;  /* 0x0000000410107981 */ /* 0x000f62000c2e1b00 */
[----:B---3--:R-:W-:-:S03]  /*01f0*/  IMAD.WIDE R18, R12, 0x4, R18 ;  /* 0x000000040c127825 */ /* 0x008fc600078e0212 */
[----:B------:R-:W3:Y:S04]  /*0200*/  LDG.E.EL.64 R14, desc[UR4][R14.64] ;  /* 0x000000040e0e7981 */ /* 0x000ee8000c2e1b00 */
[----:B------:R0:W3:Y:S01]  /*0210*/  LDG.E.EL.64 R12, desc[UR4][R18.64] ;  /* 0x00000004120c7981 */ /* 0x0000e2000c2e1b00 */
[----:B--2---:R-:W-:Y:S01]  /*0220*/  FADD R4, R4, 9.9999997473787516356e-05 ;  /* 0x38d1b71704047421 */ /* 0x004fe20000000000 */
[----:B------:R-:W-:-:S03]  /*0230*/  FADD R5, R5, 9.9999997473787516356e-05 ;  /* 0x38d1b71705057421 */ /* 0x000fc60000000000 */
[----:B------:R-:W1:Y:S08]  /*0240*/  MUFU.SQRT R22, R4 ;  /* 0x0000000400167308 */ /* 0x000e700000002000 */
[----:B------:R-:W2:Y:S01]  /*0250*/  MUFU.SQRT R23, R5 ;  /* 0x0000000500177308 */ /* 0x000ea20000002000 */
[C---:B-1----:R-:W-:Y:S02]  /*0260*/  FSETP.GT.AND P0, PT, R22.reuse, 8.50705917302346158658e+37, PT ;  /* 0x7e8000001600780b */ /* 0x042fe40003f04000 */
[----:B------:R-:W-:-:S02]  /*0270*/  FSETP.GEU.AND P2, PT, R22, 1.175494350822287508e-38, PT ;  /* 0x008000001600780b */ /* 0x000fc40003f4e000 */
[C---:B--2---:R-:W-:Y:S02]  /*0280*/  FSETP.GT.AND P1, PT, R23.reuse, 8.50705917302346158658e+37, PT ;  /* 0x7e8000001700780b */ /* 0x044fe40003f24000 */
[----:B------:R-:W-:-:S07]  /*0290*/  FSETP.GEU.AND P3, PT, R23, 1.175494350822287508e-38, PT ;  /* 0x008000001700780b */ /* 0x000fce0003f6e000 */
[----:B------:R-:W-:Y:S01]  /*02a0*/  @P0 FMUL R22, R22, 0.25 ;  /* 0x3e80000016160820 */ /* 0x000fe20000400000 */
[----:B------:R-:W-:-:S03]  /*02b0*/  HFMA2.MMA R4, -RZ, RZ, 1.625, 0 ;  /* 0x3e800000ff047435 */ /* 0x000fc600000001ff */
[----:B------:R-:W-:Y:S01]  /*02c0*/  @!P2 FMUL R22, R22, 16777216 ;  /* 0x4b8000001616a820 */ /* 0x000fe20000400000 */
[----:B------:R-:W-:-:S04]  /*02d0*/  @P1 FMUL R23, R23, 0.25 ;  /* 0x3e80000017171820 */ /* 0x000fc80000400000 */
[----:B------:R-:W-:Y:S01]  /*02e0*/  @!P3 FMUL R23, R23, 16777216 ;  /* 0x4b8000001717b820 */ /* 0x000fe20000400000 */
[----:B------:R-:W1:Y:S01]  /*02f0*/  MUFU.RCP R22, R22 ;  /* 0x0000001600167308 */ /* 0x000e620000001000 */
[----:B----4-:R-:W-:Y:S01]  /*0300*/  FADD R6, R6, R8 ;  /* 0x0000000806067221 */ /* 0x010fe20000000000 */
[----:B0-----:R-:W-:-:S06]  /*0310*/  FSEL R19, R4, 1, P0 ;  /* 0x3f80000004137808 */ /* 0x001fcc0000000000 */
[----:B------:R-:W0:Y:S01]  /*0320*/  MUFU.RCP R23, R23 ;  /* 0x0000001700177308 */ /* 0x000e220000001000 */
[----:B------:R-:W-:Y:S01]  /*0330*/  FSEL R8, R4, 1, P1 ;  /* 0x3f80000004087808 */ /* 0x000fe20000800000 */
[----:B------:R-:W-:Y:S01]  /*0340*/  FADD R7, R7, R9 ;  /* 0x0000000907077221 */ /* 0x000fe20000000000 */
[----:B-----5:R-:W-:Y:S01]  /*0350*/  FADD R5, R10, R6 ;  /* 0x000000060a057221 */ /* 0x020fe20000000000 */
[----:B------:R-:W-:Y:S02]  /*0360*/  @!P2 FMUL R19, R19, 16777216 ;  /* 0x4b8000001313a820 */ /* 0x000fe40000400000 */
[----:B------:R-:W-:Y:S01]  /*0370*/  FADD R4, R11, R7 ;  /* 0x000000070b047221 */ /* 0x000fe20000000000 */
[----:B------:R-:W-:Y:S01]  /*0380*/  @!P3 FMUL R8, R8, 16777216 ;  /* 0x4b8000000808b820 */ /* 0x000fe20000400000 */
[----:B------:R-:W-:Y:S01]  /*0390*/  FADD R5, -R16, R5 ;  /* 0x0000000510057221 */ /* 0x000fe20000000100 */
[----:B-1----:R-:W-:Y:S01]  /*03a0*/  FMUL R22, R22, R19 ;  /* 0x0000001316167220 */ /* 0x002fe20000400000 */
[----:B------:R-:W-:Y:S01]  /*03b0*/  FADD R4, -R17, R4 ;  /* 0x0000000411047221 */ /* 0x000fe20000000100 */
[----:B0-----:R-:W-:-:S02]  /*03c0*/  FMUL R23, R23, R8 ;  /* 0x0000000817177220 */ /* 0x001fc40000400000 */
[----:B------:R-:W-:Y:S02]  /*03d0*/  FMUL R5, R5, R22 ;  /* 0x0000001605057220 */ /* 0x000fe40000400000 */
[----:B------:R-:W-:Y:S02]  /*03e0*/  FMUL R4, R4, R23 ;  /* 0x0000001704047220 */ /* 0x000fe40000400000 */
[----:B---3--:R-:W-:Y:S02]  /*03f0*/  FFMA R12, R12, R5, R14 ;  /* 0x000000050c0c7223 */ /* 0x008fe4000000000e */
[----:B------:R-:W-:Y:S02]  /*0400*/  FFMA R13, R13, R4, R15 ;  /* 0x000000040d0d7223 */ /* 0x000fe4000000000f */
[----:B------:R-:W-:Y:S02]  /*0410*/  FMUL R5, R12, 1.4426950216293334961 ;  /* 0x3fb8aa3b0c057820 */ /* 0x000fe40000400000 */
[----:B------:R-:W-:-:S04]  /*0420*/  FMUL R8, R13, 1.4426950216293334961 ;  /* 0x3fb8aa3b0d087820 */ /* 0x000fc80000400000 */
[----:B------:R-:W0:Y:S01]  /*0430*/  FRND R5, R5 ;  /* 0x0000000500057307 */ /* 0x000e220000201000 */
[----:B------:R-:W-:Y:S01]  /*0440*/  FADD.FTZ R4, |R12|, -RZ ;  /* 0x800000ff0c047221 */ /* 0x000fe20000010200 */
[----:B------:R-:W-:-:S06]  /*0450*/  FADD.FTZ R9, |R13|, -RZ ;  /* 0x800000ff0d097221 */ /* 0x000fcc0000010200 */
[----:B------:R-:W1:Y:S01]  /*0460*/  FRND R8, R8 ;  /* 0x0000000800087307 */ /* 0x000e620000201000 */
[----:B------:R-:W-:Y:S02]  /*0470*/  FSETP.GEU.AND P0, PT, R4, 0.40999999642372131348, PT ;  /* 0x3ed1eb850400780b */ /* 0x000fe40003f0e000 */
[----:B------:R-:W-:Y:S02]  /*0480*/  FSETP.GEU.AND P1, PT, R9, 0.40999999642372131348, PT ;  /* 0x3ed1eb850900780b */ /* 0x000fe40003f2e000 */
[----:B0-----:R-:W-:Y:S02]  /*0490*/  FSEL R9, R5, RZ, P0 ;  /* 0x000000ff05097208 */ /* 0x001fe40000000000 */
[----:B-1----:R-:W-:-:S03]  /*04a0*/  FSEL R4, R8, RZ, P1 ;  /* 0x000000ff08047208 */ /* 0x002fc60000800000 */
[C---:B------:R-:W-:Y:S01]  /*04b0*/  FFMA.FTZ R10, -R9.reuse, 0.693145751953125, R12 ;  /* 0x3f317200090a7823 */ /* 0x040fe2000001010c */
[----:B------:R-:W-:Y:S01]  /*04c0*/  MOV R15, 0x3ab5ebe6 ;  /* 0x3ab5ebe6000f7802 */ /* 0x000fe20000000f00 */
[C---:B------:R-:W-:Y:S02]  /*04d0*/  FFMA.FTZ R11, -R4.reuse, 0.693145751953125, R13 ;  /* 0x3f317200040b7823 */ /* 0x040fe4000001010d */
[C---:B------:R-:W-:Y:S01]  /*04e0*/  FFMA.FTZ R5, -R9.reuse, 1.428606765330187045e-06, R10 ;  /* 0x35bfbe8e09057823 */ /* 0x040fe2000001010a */
[----:B------:R-:W-:Y:S01]  /*04f0*/  FSETP.NEU.AND P4, PT, R9, 128, PT ;  /* 0x430000000900780b */ /* 0x000fe20003f8d000 */
[C---:B------:R-:W-:Y:S01]  /*0500*/  FFMA.FTZ R16, -R4.reuse, 1.428606765330187045e-06, R11 ;  /* 0x35bfbe8e04107823 */ /* 0x040fe2000001010b */
[----:B------:R-:W-:Y:S01]  /*0510*/  FSETP.NEU.AND P2, PT, R4, 128, PT ;  /* 0x430000000400780b */ /* 0x000fe20003f4d000 */
[-C--:B------:R-:W-:Y:S01]  /*0520*/  FFMA.FTZ R14, R5, R15.reuse, 0.0083824126049876213074 ;  /* 0x3c095663050e7423 */ /* 0x080fe2000001000f */
[----:B------:R-:W-:Y:S01]  /*0530*/  FSEL R8, R9, 127, P4 ;  /* 0x42fe000009087808 */ /* 0x000fe20002000000 */
[----:B------:R-:W-:Y:S01]  /*0540*/  FFMA.FTZ R11, R16, R15, 0.0083824126049876213074 ;  /* 0x3c095663100b7423 */ /* 0x000fe2000001000f */
[----:B------:R-:W-:Y:S01]  /*0550*/  FSEL R9, R4, 127, P2 ;  /* 0x42fe000004097808 */ /* 0x000fe20001000000 */
[----:B------:R-:W-:-:S02]  /*0560*/  FFMA.FTZ R14, R5, R14, 0.041667830199003219604 ;  /* 0x3d2aabe3050e7423 */ /* 0x000fc4000001000e */
[C---:B------:R-:W-:Y:S01]  /*0570*/  FFMA.FTZ R15, R16.reuse, R11, 0.041667830199003219604 ;  /* 0x3d2aabe3100f7423 */ /* 0x040fe2000001000b */
[----:B------:R-:W0:Y:S01]  /*0580*/  MUFU.EX2 R10, R8 ;  /* 0x00000008000a7308 */ /* 0x000e220000000800 */
[----:B------:R-:W-:Y:S02]  /*0590*/  FFMA.FTZ R14, R5, R14, 0.16666397452354431152 ;  /* 0x3e2aa9f6050e7423 */ /* 0x000fe4000001000e */
[----:B------:R-:W-:-:S05]  /*05a0*/  FFMA.FTZ R15, R16, R15, 0.16666397452354431152 ;  /* 0x3e2aa9f6100f7423 */ /* 0x000fca000001000f */
[----:B------:R-:W1:Y:S01]  /*05b0*/  MUFU.EX2 R11, R9 ;  /* 0x00000009000b7308 */ /* 0x000e620000000800 */
[----:B------:R-:W-:Y:S01]  /*05c0*/  FFMA.FTZ R14, R5, R14, 0.49999994039535522461 ;  /* 0x3efffffe050e7423 */ /* 0x000fe2000001000e */
[----:B------:R-:W-:-:S03]  /*05d0*/  FFMA.FTZ R15, R16, R15, 0.49999994039535522461 ;  /* 0x3efffffe100f7423 */ /* 0x000fc6000001000f */
[----:B------:R-:W-:Y:S01]  /*05e0*/  FMUL R14, R5, R14 ;  /* 0x0000000e050e7220 */ /* 0x000fe20000400000 */
[----:B------:R-:W-:-:S03]  /*05f0*/  FMUL R17, R16, R15 ;  /* 0x0000000f10117220 */ /* 0x000fc60000400000 */
[----:B------:R-:W-:Y:S01]  /*0600*/  FFMA.FTZ R15, R5, R14, R5 ;  /* 0x0000000e050f7223 */ /* 0x000fe20000010005 */
[----:B------:R-:W-:Y:S01]  /*0610*/  FFMA.FTZ R16, R16, R17, R16 ;  /* 0x0000001110107223 */ /* 0x000fe20000010010 */
[----:B------:R-:W2:Y:S01]  /*0620*/  LDC.64 R4, c[0x0][0x218] ;  /* 0x00008600ff047b82 */ /* 0x000ea20000000a00 */
[----:B0-----:R-:W-:Y:S01]  /*0630*/  FADD R17, R10, -1 ;  /* 0xbf8000000a117421 */ /* 0x001fe20000000000 */
[----:B-1----:R-:W-:-:S03]  /*0640*/  FADD R14, R11, -1 ;  /* 0xbf8000000b0e7421 */ /* 0x002fc60000000000 */
[----:B------:R-:W-:Y:S01]  /*0650*/  FFMA.FTZ R10, R10, R15, R17 ;  /* 0x0000000f0a0a7223 */ /* 0x000fe20000010011 */
[----:B------:R-:W-:Y:S01]  /*0660*/  FSETP.NEU.AND P1, PT, R12, RZ, PT ;  /* 0x000000ff0c00720b */ /* 0x000fe20003f2d000 */
[----:B------:R-:W-:Y:S01]  /*0670*/  FFMA.FTZ R11, R11, R16, R14 ;  /* 0x000000100b0b7223 */ /* 0x000fe2000001000e */
[----:B------:R-:W-:Y:S01]  /*0680*/  FSETP.NEU.AND P0, PT, R13, RZ, PT ;  /* 0x000000ff0d00720b */ /* 0x000fe20003f0d000 */
[----:B------:R-:W-:Y:S01]  /*0690*/  @!P4 FADD R10, R10, R10 ;  /* 0x0000000a0a0ac221 */ /* 0x000fe20000000000 */
[----:B------:R-:W-:Y:S01]  /*06a0*/  FSETP.GT.AND P3, PT, R9, 128, PT ;  /* 0x430000000900780b */ /* 0x000fe20003f64000 */
[----:B------:R-:W-:Y:S01]  /*06b0*/  @!P2 FADD R11, R11, R11 ;  /* 0x0000000b0b0ba221 */ /* 0x000fe20000000000 */
[----:B------:R-:W-:Y:S02]  /*06c0*/  FSETP.GT.AND P4, PT, R8, 128, PT ;  /* 0x430000000800780b */ /* 0x000fe40003f84000 */
[----:B------:R-:W-:Y:S02]  /*06d0*/  FSETP.GEU.AND P2, PT, R9, -25, PT ;  /* 0xc1c800000900780b */ /* 0x000fe40003f4e000 */
[----:B------:R-:W-:-:S02]  /*06e0*/  FSEL R11, R11, +INF , !P3 ;  /* 0x7f8000000b0b7808 */ /* 0x000fc40005800000 */
[----:B------:R-:W-:Y:S02]  /*06f0*/  FSETP.GEU.AND P3, PT, R8, -25, PT ;  /* 0xc1c800000800780b */ /* 0x000fe40003f6e000 */
[----:B------:R-:W-:Y:S01]  /*0700*/  FSEL R10, R10, +INF , !P4 ;  /* 0x7f8000000a0a7808 */ /* 0x000fe20006000000 */
[----:B------:R-:W-:Y:S01]  /*0710*/  FADD R9, R12, R12 ;  /* 0x0000000c0c097221 */ /* 0x000fe20000000000 */
[----:B------:R-:W-:Y:S01]  /*0720*/  FSEL R8, R11, -1, P2 ;  /* 0xbf8000000b087808 */ /* 0x000fe20001000000 */
[C---:B------:R-:W-:Y:S01]  /*0730*/  @!P0 FADD R8, R13.reuse, R13 ;  /* 0x0000000d0d088221 */ /* 0x040fe20000000000 */
[----:B------:R-:W-:Y:S02]  /*0740*/  @P1 FSEL R9, R10, -1, P3 ;  /* 0xbf8000000a091808 */ /* 0x000fe40001800000 */
[----:B------:R-:W-:Y:S02]  /*0750*/  FSETP.GT.AND P1, PT, R12, RZ, PT ;  /* 0x000000ff0c00720b */ /* 0x000fe40003f24000 */
[----:B------:R-:W-:Y:S01]  /*0760*/  FSETP.GT.AND P0, PT, R13, RZ, PT ;  /* 0x000000ff0d00720b */ /* 0x000fe20003f04000 */
[----:B--2---:R-:W-:Y:S01]  /*0770*/  IMAD.WIDE R4, R0, 0x4, R4 ;  /* 0x0000000400047825 */ /* 0x004fe200078e0204 */
[----:B------:R-:W-:-:S02]  /*0780*/  FSEL R12, R12, R9, P1 ;  /* 0x000000090c0c7208 */ /* 0x000fc40000800000 */
[----:B------:R-:W-:Y:S01]  /*0790*/  FSEL R13, R13, R8, P0 ;  /* 0x000000080d0d7208 */ /* 0x000fe20000000000 */
[----:B------:R-:W-:Y:S04]  /*07a0*/  STG.E.64 desc[UR4][R2.64], R6 ;  /* 0x0000000602007986 */ /* 0x000fe8000c101b04 */
[----:B------:R-:W-:Y:S01]  /*07b0*/  STG.E.64 desc[UR4][R4.64], R12 ;  /* 0x0000000c04007986 */ /* 0x000fe2000c101b04 */
[----:B------:R-:W-:Y:S05]  /*07c0*/  EXIT ;  /* 0x000000000000794d */ /* 0x000fea0003800000 */
.L_x_0:
[----:B------:R-:W-:-:S00]  /*07d0*/  BRA `(.L_x_0) ;  /* 0xfffffffc00fc7947 */ /* 0x000fc0000383ffff */
[----:B------:R-:W-:-:S00]  /*07e0*/  NOP ;  /* 0x0000000000007918 */ /* 0x000fc00000000000 */
        /* <DEDUP_REMOVED lines=9> */
.L_x_1:


//--------------------- .nv.global.init           --------------------------
	.section	.nv.global.init,"aw",@progbits
.nv.global.init:
	.type		_$_str,@object
	.size		_$_str,(_$_str_$_2 - _$_str)
_$_str:
        /*0000*/ 	.byte	0x5f, 0x5f, 0x43, 0x55, 0x44, 0x41, 0x5f, 0x46, 0x54, 0x5a, 0x00
	.type		_$_str_$_2,@object
	.size		_$_str_$_2,(.L_1 - _$_str_$_2)
_$_str_$_2:
        /*000b*/ 	.byte	0x5f, 0x5f, 0x43, 0x55, 0x44, 0x41, 0x5f, 0x50, 0x52, 0x45, 0x43, 0x5f, 0x53, 0x51, 0x52, 0x54
        /*001b*/ 	.byte	0x00
.L_1:


//--------------------- .nv.constant0.triton_poi_fused__native_batch_norm_legit_no_training_add_convolution_elu_12 --------------------------
	.section	.nv.constant0.triton_poi_fused__native_batch_norm_legit_no_training_add_convolution_elu_12,"a",@progbits
	.sectionflags	@""
	.align	4
.nv.constant0.triton_poi_fused__native_batch_norm_legit_no_training_add_convolution_elu_12:
	.zero		596
